//
// Generated by NVIDIA NVVM Compiler
//
// Compiler Build ID: CL-36424714
// Cuda compilation tools, release 13.0, V13.0.88
// Based on NVVM 20.0.0
//

.version 9.0
.target sm_100
.address_size 64

	// .globl	_Z19ShuffleIndexKernel1Pi
.global .align 1 .b8 _ZN34_INTERNAL_2188a38c_4_k_cu_1c8420e54cuda3std3__45__cpo5beginE[1];
.global .align 1 .b8 _ZN34_INTERNAL_2188a38c_4_k_cu_1c8420e54cuda3std3__45__cpo3endE[1];
.global .align 1 .b8 _ZN34_INTERNAL_2188a38c_4_k_cu_1c8420e54cuda3std3__45__cpo6cbeginE[1];
.global .align 1 .b8 _ZN34_INTERNAL_2188a38c_4_k_cu_1c8420e54cuda3std3__45__cpo4cendE[1];
.global .align 1 .b8 _ZN34_INTERNAL_2188a38c_4_k_cu_1c8420e54cuda3std3__45__cpo6rbeginE[1];
.global .align 1 .b8 _ZN34_INTERNAL_2188a38c_4_k_cu_1c8420e54cuda3std3__45__cpo4rendE[1];
.global .align 1 .b8 _ZN34_INTERNAL_2188a38c_4_k_cu_1c8420e54cuda3std3__45__cpo7crbeginE[1];
.global .align 1 .b8 _ZN34_INTERNAL_2188a38c_4_k_cu_1c8420e54cuda3std3__45__cpo5crendE[1];
.global .align 1 .b8 _ZN34_INTERNAL_2188a38c_4_k_cu_1c8420e54cuda3std3__436_GLOBAL__N__2188a38c_4_k_cu_1c8420e56ignoreE[1];
.global .align 1 .b8 _ZN34_INTERNAL_2188a38c_4_k_cu_1c8420e54cuda3std3__419piecewise_constructE[1];
.global .align 1 .b8 _ZN34_INTERNAL_2188a38c_4_k_cu_1c8420e54cuda3std3__48in_placeE[1];
.global .align 1 .b8 _ZN34_INTERNAL_2188a38c_4_k_cu_1c8420e54cuda3std3__420unreachable_sentinelE[1];
.global .align 1 .b8 _ZN34_INTERNAL_2188a38c_4_k_cu_1c8420e54cuda3std3__47nulloptE[1];
.global .align 1 .b8 _ZN34_INTERNAL_2188a38c_4_k_cu_1c8420e54cuda3std3__48unexpectE[1];
.global .align 1 .b8 _ZN34_INTERNAL_2188a38c_4_k_cu_1c8420e54cuda3std6ranges3__45__cpo4swapE[1];
.global .align 1 .b8 _ZN34_INTERNAL_2188a38c_4_k_cu_1c8420e54cuda3std6ranges3__45__cpo9iter_moveE[1];
.global .align 1 .b8 _ZN34_INTERNAL_2188a38c_4_k_cu_1c8420e54cuda3std6ranges3__45__cpo5beginE[1];
.global .align 1 .b8 _ZN34_INTERNAL_2188a38c_4_k_cu_1c8420e54cuda3std6ranges3__45__cpo3endE[1];
.global .align 1 .b8 _ZN34_INTERNAL_2188a38c_4_k_cu_1c8420e54cuda3std6ranges3__45__cpo6cbeginE[1];
.global .align 1 .b8 _ZN34_INTERNAL_2188a38c_4_k_cu_1c8420e54cuda3std6ranges3__45__cpo4cendE[1];
.global .align 1 .b8 _ZN34_INTERNAL_2188a38c_4_k_cu_1c8420e54cuda3std6ranges3__45__cpo7advanceE[1];
.global .align 1 .b8 _ZN34_INTERNAL_2188a38c_4_k_cu_1c8420e54cuda3std6ranges3__45__cpo9iter_swapE[1];
.global .align 1 .b8 _ZN34_INTERNAL_2188a38c_4_k_cu_1c8420e54cuda3std6ranges3__45__cpo4nextE[1];
.global .align 1 .b8 _ZN34_INTERNAL_2188a38c_4_k_cu_1c8420e54cuda3std6ranges3__45__cpo4prevE[1];
.global .align 1 .b8 _ZN34_INTERNAL_2188a38c_4_k_cu_1c8420e54cuda3std6ranges3__45__cpo4dataE[1];
.global .align 1 .b8 _ZN34_INTERNAL_2188a38c_4_k_cu_1c8420e54cuda3std6ranges3__45__cpo5cdataE[1];
.global .align 1 .b8 _ZN34_INTERNAL_2188a38c_4_k_cu_1c8420e54cuda3std6ranges3__45__cpo4sizeE[1];
.global .align 1 .b8 _ZN34_INTERNAL_2188a38c_4_k_cu_1c8420e54cuda3std6ranges3__45__cpo5ssizeE[1];
.global .align 1 .b8 _ZN34_INTERNAL_2188a38c_4_k_cu_1c8420e54cuda3std6ranges3__45__cpo8distanceE[1];
.global .align 1 .b8 _ZN34_INTERNAL_2188a38c_4_k_cu_1c8420e56thrust24THRUST_300001_SM_1000_NS6system6detail10sequential3seqE[1];
.global .align 1 .b8 _ZN34_INTERNAL_2188a38c_4_k_cu_1c8420e56thrust24THRUST_300001_SM_1000_NS12placeholders2_1E[1];
.global .align 1 .b8 _ZN34_INTERNAL_2188a38c_4_k_cu_1c8420e56thrust24THRUST_300001_SM_1000_NS12placeholders2_2E[1];
.global .align 1 .b8 _ZN34_INTERNAL_2188a38c_4_k_cu_1c8420e56thrust24THRUST_300001_SM_1000_NS12placeholders2_3E[1];
.global .align 1 .b8 _ZN34_INTERNAL_2188a38c_4_k_cu_1c8420e56thrust24THRUST_300001_SM_1000_NS12placeholders2_4E[1];
.global .align 1 .b8 _ZN34_INTERNAL_2188a38c_4_k_cu_1c8420e56thrust24THRUST_300001_SM_1000_NS12placeholders2_5E[1];
.global .align 1 .b8 _ZN34_INTERNAL_2188a38c_4_k_cu_1c8420e56thrust24THRUST_300001_SM_1000_NS12placeholders2_6E[1];
.global .align 1 .b8 _ZN34_INTERNAL_2188a38c_4_k_cu_1c8420e56thrust24THRUST_300001_SM_1000_NS12placeholders2_7E[1];
.global .align 1 .b8 _ZN34_INTERNAL_2188a38c_4_k_cu_1c8420e56thrust24THRUST_300001_SM_1000_NS12placeholders2_8E[1];
.global .align 1 .b8 _ZN34_INTERNAL_2188a38c_4_k_cu_1c8420e56thrust24THRUST_300001_SM_1000_NS12placeholders2_9E[1];
.global .align 1 .b8 _ZN34_INTERNAL_2188a38c_4_k_cu_1c8420e56thrust24THRUST_300001_SM_1000_NS12placeholders3_10E[1];

.visible .entry _Z19ShuffleIndexKernel1Pi(
	.param .u64 .ptr .align 1 _Z19ShuffleIndexKernel1Pi_param_0
)
{
	.reg .pred 	%p<2>;
	.reg .b32 	%r<4>;
	.reg .b64 	%rd<5>;

	ld.param.u64 	%rd1, [_Z19ShuffleIndexKernel1Pi_param_0];
	cvta.to.global.u64 	%rd2, %rd1;
	mov.u32 	%r1, %tid.x;
	mul.wide.u32 	%rd3, %r1, 4;
	add.s64 	%rd4, %rd2, %rd3;
	ld.global.u32 	%r2, [%rd4];
	shfl.sync.idx.b32	%r3|%p1, %r2, 0, 31, -1;
	st.global.u32 	[%rd4], %r3;
	ret;

}
	// .globl	_Z19ShuffleIndexKernel2Pi
.visible .entry _Z19ShuffleIndexKernel2Pi(
	.param .u64 .ptr .align 1 _Z19ShuffleIndexKernel2Pi_param_0
)
{
	.reg .b32 	%r<7>;
	.reg .b64 	%rd<5>;

	ld.param.u64 	%rd1, [_Z19ShuffleIndexKernel2Pi_param_0];
	cvta.to.global.u64 	%rd2, %rd1;
	mov.u32 	%r6, %tid.x;
	mul.wide.u32 	%rd3, %r6, 4;
	add.s64 	%rd4, %rd2, %rd3;
	ld.global.u32 	%r2, [%rd4];
	mov.b32 	%r4, 0;
	mov.b32 	%r5, -1431655766;
	// begin inline asm
	shfl.sync.up.b32 %r1, %r2, %r4, %r4, %r5;
	// end inline asm
	st.global.u32 	[%rd4], %r1;
	ret;

}
	// .globl	_ZN3cub18CUB_300001_SM_10006detail11EmptyKernelIvEEvv
.visible .entry _ZN3cub18CUB_300001_SM_10006detail11EmptyKernelIvEEvv()
{


	ret;

}


// ===== COMPILED SASS (sm_100) =====

	.target	sm_100

	.elftype	@"ET_EXEC"


//--------------------- .note.nv.tkinfo           --------------------------
	.section	.note.nv.tkinfo,"",@"SHT_NOTE"
	.sectionflags	@"SHF_NOTE_NV_TKINFO"
	.tkinfo
        /*0018*/ 	.word	0x00000002
        /*0030*/ 	.string	""
        /*0030*/ 	.string	"ptxas"
        /*0030*/ 	.string	"Cuda compilation tools, release 13.0, V13.0.88"
        /*0030*/ 	.string	"Build cuda_13.0.r13.0/compiler.36424714_0"
        /*0030*/ 	.string	"-arch sm_100 -m 64 "



//--------------------- .note.nv.cuinfo           --------------------------
	.section	.note.nv.cuinfo,"",@"SHT_NOTE"
	.sectionflags	@"SHF_NOTE_NV_CUINFO"
        /*0018*/ 	.short	0x0002
        /*001a*/ 	.short	0x0064
        /*001c*/ 	.short	0x0082
	.zero		2


//--------------------- .nv.info                  --------------------------
	.section	.nv.info,"",@"SHT_CUDA_INFO"
	.align	4


	//----- nvinfo : EIATTR_REGCOUNT
	.align		4
        /*0000*/ 	.byte	0x04, 0x2f
        /*0002*/ 	.short	(.L_41 - .L_40)
	.align		4
.L_40:
        /*0004*/ 	.word	index@(_Z19ShuffleIndexKernel1Pi)
        /*0008*/ 	.word	0x00000008


	//----- nvinfo : EIATTR_FRAME_SIZE
	.align		4
.L_41:
        /*000c*/ 	.byte	0x04, 0x11
        /*000e*/ 	.short	(.L_43 - .L_42)
	.align		4
.L_42:
        /*0010*/ 	.word	index@(_Z19ShuffleIndexKernel1Pi)
        /*0014*/ 	.word	0x00000000


	//----- nvinfo : EIATTR_REGCOUNT
	.align		4
.L_43:
        /*0018*/ 	.byte	0x04, 0x2f
        /*001a*/ 	.short	(.L_45 - .L_44)
	.align		4
.L_44:
        /*001c*/ 	.word	index@(_Z19ShuffleIndexKernel2Pi)
        /*0020*/ 	.word	0x00000008


	//----- nvinfo : EIATTR_FRAME_SIZE
	.align		4
.L_45:
        /*0024*/ 	.byte	0x04, 0x11
        /*0026*/ 	.short	(.L_47 - .L_46)
	.align		4
.L_46:
        /*0028*/ 	.word	index@(_Z19ShuffleIndexKernel2Pi)
        /*002c*/ 	.word	0x00000000


	//----- nvinfo : EIATTR_REGCOUNT
	.align		4
.L_47:
        /*0030*/ 	.byte	0x04, 0x2f
        /*0032*/ 	.short	(.L_49 - .L_48)
	.align		4
.L_48:
        /*0034*/ 	.word	index@(_ZN3cub18CUB_300001_SM_10006detail11EmptyKernelIvEEvv)
        /*0038*/ 	.word	0x00000004


	//----- nvinfo : EIATTR_FRAME_SIZE
	.align		4
.L_49:
        /*003c*/ 	.byte	0x04, 0x11
        /*003e*/ 	.short	(.L_51 - .L_50)
	.align		4
.L_50:
        /*0040*/ 	.word	index@(_ZN3cub18CUB_300001_SM_10006detail11EmptyKernelIvEEvv)
        /*0044*/ 	.word	0x00000000


	//----- nvinfo : EIATTR_MIN_STACK_SIZE
	.align		4
.L_51:
        /*0048*/ 	.byte	0x04, 0x12
        /*004a*/ 	.short	(.L_53 - .L_52)
	.align		4
.L_52:
        /*004c*/ 	.word	index@(_ZN3cub18CUB_300001_SM_10006detail11EmptyKernelIvEEvv)
        /*0050*/ 	.word	0x00000000


	//----- nvinfo : EIATTR_MIN_STACK_SIZE
	.align		4
.L_53:
        /*0054*/ 	.byte	0x04, 0x12
        /*0056*/ 	.short	(.L_55 - .L_54)
	.align		4
.L_54:
        /*0058*/ 	.word	index@(_Z19ShuffleIndexKernel2Pi)
        /*005c*/ 	.word	0x00000000


	//----- nvinfo : EIATTR_MIN_STACK_SIZE
	.align		4
.L_55:
        /*0060*/ 	.byte	0x04, 0x12
        /*0062*/ 	.short	(.L_57 - .L_56)
	.align		4
.L_56:
        /*0064*/ 	.word	index@(_Z19ShuffleIndexKernel1Pi)
        /*0068*/ 	.word	0x00000000
.L_57:


//--------------------- .nv.compat                --------------------------
	.section	.nv.compat,"",@"SHT_CUDA_COMPAT_INFO"
	.align	4
        /*0000*/ 	.byte	0x02, 0x09, 0x00, 0x00, 0x02, 0x02, 0x01, 0x00, 0x02, 0x05, 0x05, 0x00, 0x03, 0x07, 0x01, 0x01
        /*0010*/ 	.byte	0x02, 0x03, 0x00, 0x00, 0x02, 0x06, 0x01, 0x00, 0x04, 0x0b, 0x08, 0x00, 0x09, 0x00, 0x00, 0x00
        /*0020*/ 	.byte	0x00, 0x00, 0x00, 0x00


//--------------------- .nv.info._ZN3cub18CUB_300001_SM_10006detail11EmptyKernelIvEEvv --------------------------
	.section	.nv.info._ZN3cub18CUB_300001_SM_10006detail11EmptyKernelIvEEvv,"",@"SHT_CUDA_INFO"
	.sectionflags	@""
	.align	4


	//----- nvinfo : EIATTR_CUDA_API_VERSION
	.align		4
        /*0000*/ 	.byte	0x04, 0x37
        /*0002*/ 	.short	(.L_59 - .L_58)
.L_58:
        /*0004*/ 	.word	0x00000082


	//----- nvinfo : EIATTR_SPARSE_MMA_MASK
	.align		4
.L_59:
        /*0008*/ 	.byte	0x03, 0x50
        /*000a*/ 	.short	0x0000


	//----- nvinfo : EIATTR_MAXREG_COUNT
	.align		4
        /*000c*/ 	.byte	0x03, 0x1b
        /*000e*/ 	.short	0x00ff


	//----- nvinfo : EIATTR_MERCURY_ISA_VERSION
	.align		4
        /*0010*/ 	.byte	0x03, 0x5f
        /*0012*/ 	.short	0x0101


	//----- nvinfo : EIATTR_VRC_CTA_INIT_COUNT
	.align		4
        /*0014*/ 	.byte	0x02, 0x4a
	.zero		1
	.zero		1


	//----- nvinfo : EIATTR_EXIT_INSTR_OFFSETS
	.align		4
        /*0018*/ 	.byte	0x04, 0x1c
        /*001a*/ 	.short	(.L_61 - .L_60)


	//   ....[0]....
.L_60:
        /*001c*/ 	.word	0x00000010


	//----- nvinfo : EIATTR_SW_WAR
	.align		4
.L_61:
        /*0020*/ 	.byte	0x04, 0x36
        /*0022*/ 	.short	(.L_63 - .L_62)
.L_62:
        /*0024*/ 	.word	0x00000008
.L_63:


//--------------------- .nv.info._Z19ShuffleIndexKernel2Pi --------------------------
	.section	.nv.info._Z19ShuffleIndexKernel2Pi,"",@"SHT_CUDA_INFO"
	.sectionflags	@""
	.align	4


	//----- nvinfo : EIATTR_CUDA_API_VERSION
	.align		4
        /*0000*/ 	.byte	0x04, 0x37
        /*0002*/ 	.short	(.L_65 - .L_64)
.L_64:
        /*0004*/ 	.word	0x00000082


	//----- nvinfo : EIATTR_KPARAM_INFO
	.align		4
.L_65:
        /*0008*/ 	.byte	0x04, 0x17
        /*000a*/ 	.short	(.L_67 - .L_66)
.L_66:
        /*000c*/ 	.word	0x00000000
        /*0010*/ 	.short	0x0000
        /*0012*/ 	.short	0x0000
        /*0014*/ 	.byte	0x00, 0xf5, 0x21, 0x00


	//----- nvinfo : EIATTR_SPARSE_MMA_MASK
	.align		4
.L_67:
        /*0018*/ 	.byte	0x03, 0x50
        /*001a*/ 	.short	0x0000


	//----- nvinfo : EIATTR_MAXREG_COUNT
	.align		4
        /*001c*/ 	.byte	0x03, 0x1b
        /*001e*/ 	.short	0x00ff


	//----- nvinfo : EIATTR_MERCURY_ISA_VERSION
	.align		4
        /*0020*/ 	.byte	0x03, 0x5f
        /*0022*/ 	.short	0x0101


	//----- nvinfo : EIATTR_COOP_GROUP_MASK_REGIDS
	.align		4
        /*0024*/ 	.byte	0x04, 0x29
        /*0026*/ 	.short	(.L_69 - .L_68)


	//   ....[0]....
.L_68:
        /*0028*/ 	.word	0x05000005


	//----- nvinfo : EIATTR_COOP_GROUP_INSTR_OFFSETS
	.align		4
.L_69:
        /*002c*/ 	.byte	0x04, 0x28
        /*002e*/ 	.short	(.L_71 - .L_70)


	//   ....[0]....
.L_70:
        /*0030*/ 	.word	0x00000070


	//----- nvinfo : EIATTR_VRC_CTA_INIT_COUNT
	.align		4
.L_71:
        /*0034*/ 	.byte	0x02, 0x4a
	.zero		1
	.zero		1


	//----- nvinfo : EIATTR_EXIT_INSTR_OFFSETS
	.align		4
        /*0038*/ 	.byte	0x04, 0x1c
        /*003a*/ 	.short	(.L_73 - .L_72)


	//   ....[0]....
.L_72:
        /*003c*/ 	.word	0x00000090


	//----- nvinfo : EIATTR_CBANK_PARAM_SIZE
	.align		4
.L_73:
        /*0040*/ 	.byte	0x03, 0x19
        /*0042*/ 	.short	0x0008


	//----- nvinfo : EIATTR_PARAM_CBANK
	.align		4
        /*0044*/ 	.byte	0x04, 0x0a
        /*0046*/ 	.short	(.L_75 - .L_74)
	.align		4
.L_74:
        /*0048*/ 	.word	index@(.nv.constant0._Z19ShuffleIndexKernel2Pi)
        /*004c*/ 	.short	0x0380
        /*004e*/ 	.short	0x0008


	//----- nvinfo : EIATTR_SW_WAR
	.align		4
.L_75:
        /*0050*/ 	.byte	0x04, 0x36
        /*0052*/ 	.short	(.L_77 - .L_76)
.L_76:
        /*0054*/ 	.word	0x00000008
.L_77:


//--------------------- .nv.info._Z19ShuffleIndexKernel1Pi --------------------------
	.section	.nv.info._Z19ShuffleIndexKernel1Pi,"",@"SHT_CUDA_INFO"
	.sectionflags	@""
	.align	4


	//----- nvinfo : EIATTR_CUDA_API_VERSION
	.align		4
        /*0000*/ 	.byte	0x04, 0x37
        /*0002*/ 	.short	(.L_79 - .L_78)
.L_78:
        /*0004*/ 	.word	0x00000082


	//----- nvinfo : EIATTR_KPARAM_INFO
	.align		4
.L_79:
        /*0008*/ 	.byte	0x04, 0x17
        /*000a*/ 	.short	(.L_81 - .L_80)
.L_80:
        /*000c*/ 	.word	0x00000000
        /*0010*/ 	.short	0x0000
        /*0012*/ 	.short	0x0000
        /*0014*/ 	.byte	0x00, 0xf5, 0x21, 0x00


	//----- nvinfo : EIATTR_SPARSE_MMA_MASK
	.align		4
.L_81:
        /*0018*/ 	.byte	0x03, 0x50
        /*001a*/ 	.short	0x0000


	//----- nvinfo : EIATTR_MAXREG_COUNT
	.align		4
        /*001c*/ 	.byte	0x03, 0x1b
        /*001e*/ 	.short	0x00ff


	//----- nvinfo : EIATTR_MERCURY_ISA_VERSION
	.align		4
        /*0020*/ 	.byte	0x03, 0x5f
        /*0022*/ 	.short	0x0101


	//----- nvinfo : EIATTR_COOP_GROUP_MASK_REGIDS
	.align		4
        /*0024*/ 	.byte	0x04, 0x29
        /*0026*/ 	.short	(.L_83 - .L_82)


	//   ....[0]....
.L_82:
        /*0028*/ 	.word	0xffffffff


	//----- nvinfo : EIATTR_COOP_GROUP_INSTR_OFFSETS
	.align		4
.L_83:
        /*002c*/ 	.byte	0x04, 0x28
        /*002e*/ 	.short	(.L_85 - .L_84)


	//   ....[0]....
.L_84:
        /*0030*/ 	.word	0x00000060


	//----- nvinfo : EIATTR_VRC_CTA_INIT_COUNT
	.align		4
.L_85:
        /*0034*/ 	.byte	0x02, 0x4a
	.zero		1
	.zero		1


	//----- nvinfo : EIATTR_EXIT_INSTR_OFFSETS
	.align		4
        /*0038*/ 	.byte	0x04, 0x1c
        /*003a*/ 	.short	(.L_87 - .L_86)


	//   ....[0]....
.L_86:
        /*003c*/ 	.word	0x00000080


	//----- nvinfo : EIATTR_CBANK_PARAM_SIZE
	.align		4
.L_87:
        /*0040*/ 	.byte	0x03, 0x19
        /*0042*/ 	.short	0x0008


	//----- nvinfo : EIATTR_PARAM_CBANK
	.align		4
        /*0044*/ 	.byte	0x04, 0x0a
        /*0046*/ 	.short	(.L_89 - .L_88)
	.align		4
.L_88:
        /*0048*/ 	.word	index@(.nv.constant0._Z19ShuffleIndexKernel1Pi)
        /*004c*/ 	.short	0x0380
        /*004e*/ 	.short	0x0008


	//----- nvinfo : EIATTR_SW_WAR
	.align		4
.L_89:
        /*0050*/ 	.byte	0x04, 0x36
        /*0052*/ 	.short	(.L_91 - .L_90)
.L_90:
        /*0054*/ 	.word	0x00000008
.L_91:


//--------------------- .nv.callgraph             --------------------------
	.section	.nv.callgraph,"",@"SHT_CUDA_CALLGRAPH"
	.align	4
	.sectionentsize	8
	.align		4
        /*0000*/ 	.word	0x00000000
	.align		4
        /*0004*/ 	.word	0xffffffff
	.align		4
        /*0008*/ 	.word	0x00000000
	.align		4
        /*000c*/ 	.word	0xfffffffe
	.align		4
        /*0010*/ 	.word	0x00000000
	.align		4
        /*0014*/ 	.word	0xfffffffd
	.align		4
        /*0018*/ 	.word	0x00000000
	.align		4
        /*001c*/ 	.word	0xfffffffc


//--------------------- .nv.constant4             --------------------------
	.section	.nv.constant4,"a",@progbits
	.align	8
	.align		8
.nv.constant4:
        /*0000*/ 	.dword	_ZN34_INTERNAL_2188a38c_4_k_cu_1c8420e54cuda3std3__45__cpo5beginE
	.align		8
        /*0008*/ 	.dword	_ZN34_INTERNAL_2188a38c_4_k_cu_1c8420e54cuda3std3__45__cpo3endE
	.align		8
        /*0010*/ 	.dword	_ZN34_INTERNAL_2188a38c_4_k_cu_1c8420e54cuda3std3__45__cpo6cbeginE
	.align		8
        /*0018*/ 	.dword	_ZN34_INTERNAL_2188a38c_4_k_cu_1c8420e54cuda3std3__45__cpo4cendE
	.align		8
        /*0020*/ 	.dword	_ZN34_INTERNAL_2188a38c_4_k_cu_1c8420e54cuda3std3__45__cpo6rbeginE
	.align		8
        /*0028*/ 	.dword	_ZN34_INTERNAL_2188a38c_4_k_cu_1c8420e54cuda3std3__45__cpo4rendE
	.align		8
        /*0030*/ 	.dword	_ZN34_INTERNAL_2188a38c_4_k_cu_1c8420e54cuda3std3__45__cpo7crbeginE
	.align		8
        /*0038*/ 	.dword	_ZN34_INTERNAL_2188a38c_4_k_cu_1c8420e54cuda3std3__45__cpo5crendE
	.align		8
        /*0040*/ 	.dword	_ZN34_INTERNAL_2188a38c_4_k_cu_1c8420e54cuda3std3__436_GLOBAL__N__2188a38c_4_k_cu_1c8420e56ignoreE
	.align		8
        /*0048*/ 	.dword	_ZN34_INTERNAL_2188a38c_4_k_cu_1c8420e54cuda3std3__419piecewise_constructE
	.align		8
        /*0050*/ 	.dword	_ZN34_INTERNAL_2188a38c_4_k_cu_1c8420e54cuda3std3__48in_placeE
	.align		8
        /*0058*/ 	.dword	_ZN34_INTERNAL_2188a38c_4_k_cu_1c8420e54cuda3std3__420unreachable_sentinelE
	.align		8
        /*0060*/ 	.dword	_ZN34_INTERNAL_2188a38c_4_k_cu_1c8420e54cuda3std3__47nulloptE
	.align		8
        /*0068*/ 	.dword	_ZN34_INTERNAL_2188a38c_4_k_cu_1c8420e54cuda3std3__48unexpectE
	.align		8
        /*0070*/ 	.dword	_ZN34_INTERNAL_2188a38c_4_k_cu_1c8420e54cuda3std6ranges3__45__cpo4swapE
	.align		8
        /*0078*/ 	.dword	_ZN34_INTERNAL_2188a38c_4_k_cu_1c8420e54cuda3std6ranges3__45__cpo9iter_moveE
	.align		8
        /*0080*/ 	.dword	_ZN34_INTERNAL_2188a38c_4_k_cu_1c8420e54cuda3std6ranges3__45__cpo5beginE
	.align		8
        /*0088*/ 	.dword	_ZN34_INTERNAL_2188a38c_4_k_cu_1c8420e54cuda3std6ranges3__45__cpo3endE
	.align		8
        /*0090*/ 	.dword	_ZN34_INTERNAL_2188a38c_4_k_cu_1c8420e54cuda3std6ranges3__45__cpo6cbeginE
	.align		8
        /*0098*/ 	.dword	_ZN34_INTERNAL_2188a38c_4_k_cu_1c8420e54cuda3std6ranges3__45__cpo4cendE
	.align		8
        /*00a0*/ 	.dword	_ZN34_INTERNAL_2188a38c_4_k_cu_1c8420e54cuda3std6ranges3__45__cpo7advanceE
	.align		8
        /*00a8*/ 	.dword	_ZN34_INTERNAL_2188a38c_4_k_cu_1c8420e54cuda3std6ranges3__45__cpo9iter_swapE
	.align		8
        /*00b0*/ 	.dword	_ZN34_INTERNAL_2188a38c_4_k_cu_1c8420e54cuda3std6ranges3__45__cpo4nextE
	.align		8
        /*00b8*/ 	.dword	_ZN34_INTERNAL_2188a38c_4_k_cu_1c8420e54cuda3std6ranges3__45__cpo4prevE
	.align		8
        /*00c0*/ 	.dword	_ZN34_INTERNAL_2188a38c_4_k_cu_1c8420e54cuda3std6ranges3__45__cpo4dataE
	.align		8
        /*00c8*/ 	.dword	_ZN34_INTERNAL_2188a38c_4_k_cu_1c8420e54cuda3std6ranges3__45__cpo5cdataE
	.align		8
        /*00d0*/ 	.dword	_ZN34_INTERNAL_2188a38c_4_k_cu_1c8420e54cuda3std6ranges3__45__cpo4sizeE
	.align		8
        /*00d8*/ 	.dword	_ZN34_INTERNAL_2188a38c_4_k_cu_1c8420e54cuda3std6ranges3__45__cpo5ssizeE
	.align		8
        /*00e0*/ 	.dword	_ZN34_INTERNAL_2188a38c_4_k_cu_1c8420e54cuda3std6ranges3__45__cpo8distanceE
	.align		8
        /*00e8*/ 	.dword	_ZN34_INTERNAL_2188a38c_4_k_cu_1c8420e56thrust24THRUST_300001_SM_1000_NS6system6detail10sequential3seqE
	.align		8
        /*00f0*/ 	.dword	_ZN34_INTERNAL_2188a38c_4_k_cu_1c8420e56thrust24THRUST_300001_SM_1000_NS12placeholders2_1E
	.align		8
        /*00f8*/ 	.dword	_ZN34_INTERNAL_2188a38c_4_k_cu_1c8420e56thrust24THRUST_300001_SM_1000_NS12placeholders2_2E
	.align		8
        /*0100*/ 	.dword	_ZN34_INTERNAL_2188a38c_4_k_cu_1c8420e56thrust24THRUST_300001_SM_1000_NS12placeholders2_3E
	.align		8
        /*0108*/ 	.dword	_ZN34_INTERNAL_2188a38c_4_k_cu_1c8420e56thrust24THRUST_300001_SM_1000_NS12placeholders2_4E
	.align		8
        /*0110*/ 	.dword	_ZN34_INTERNAL_2188a38c_4_k_cu_1c8420e56thrust24THRUST_300001_SM_1000_NS12placeholders2_5E
	.align		8
        /*0118*/ 	.dword	_ZN34_INTERNAL_2188a38c_4_k_cu_1c8420e56thrust24THRUST_300001_SM_1000_NS12placeholders2_6E
	.align		8
        /*0120*/ 	.dword	_ZN34_INTERNAL_2188a38c_4_k_cu_1c8420e56thrust24THRUST_300001_SM_1000_NS12placeholders2_7E
	.align		8
        /*0128*/ 	.dword	_ZN34_INTERNAL_2188a38c_4_k_cu_1c8420e56thrust24THRUST_300001_SM_1000_NS12placeholders2_8E
	.align		8
        /*0130*/ 	.dword	_ZN34_INTERNAL_2188a38c_4_k_cu_1c8420e56thrust24THRUST_300001_SM_1000_NS12placeholders2_9E
	.align		8
        /*0138*/ 	.dword	_ZN34_INTERNAL_2188a38c_4_k_cu_1c8420e56thrust24THRUST_300001_SM_1000_NS12placeholders3_10E


//--------------------- .text._ZN3cub18CUB_300001_SM_10006detail11EmptyKernelIvEEvv --------------------------
	.section	.text._ZN3cub18CUB_300001_SM_10006detail11EmptyKernelIvEEvv,"ax",@progbits
	.align	128
        .global         _ZN3cub18CUB_300001_SM_10006detail11EmptyKernelIvEEvv
        .type           _ZN3cub18CUB_300001_SM_10006detail11EmptyKernelIvEEvv,@function
        .size           _ZN3cub18CUB_300001_SM_10006detail11EmptyKernelIvEEvv,(.L_x_3 - _ZN3cub18CUB_300001_SM_10006detail11EmptyKernelIvEEvv)
        .other          _ZN3cub18CUB_300001_SM_10006detail11EmptyKernelIvEEvv,@"STO_CUDA_ENTRY STV_DEFAULT"
_ZN3cub18CUB_300001_SM_10006detail11EmptyKernelIvEEvv:
.text._ZN3cub18CUB_300001_SM_10006detail11EmptyKernelIvEEvv:
[----:B------:R-:W-:Y:S01]  /*0000*/  LDC R1, c[0x0][0x37c] ;  /* 0x0000df00ff017b82 */ /* 0x000fe20000000800 */
[----:B------:R-:W-:Y:S05]  /*0010*/  EXIT ;  /* 0x000000000000794d */ /* 0x000fea0003800000 */
.L_x_0:
[----:B------:R-:W-:-:S00]  /*0020*/  BRA `(.L_x_0) ;  /* 0xfffffffc00fc7947 */ /* 0x000fc0000383ffff */
[----:B------:R-:W-:-:S00]  /*0030*/  NOP ;  /* 0x0000000000007918 */ /* 0x000fc00000000000 */
        /* <DEDUP_REMOVED lines=12> */
.L_x_3:


//--------------------- .text._Z19ShuffleIndexKernel2Pi --------------------------
	.section	.text._Z19ShuffleIndexKernel2Pi,"ax",@progbits
	.align	128
        .global         _Z19ShuffleIndexKernel2Pi
        .type           _Z19ShuffleIndexKernel2Pi,@function
        .size           _Z19ShuffleIndexKernel2Pi,(.L_x_4 - _Z19ShuffleIndexKernel2Pi)
        .other          _Z19ShuffleIndexKernel2Pi,@"STO_CUDA_ENTRY STV_DEFAULT"
_Z19ShuffleIndexKernel2Pi:
.text._Z19ShuffleIndexKernel2Pi:
[----:B------:R-:W-:Y:S01]  /*0000*/  LDC R1, c[0x0][0x37c] ;  /* 0x0000df00ff017b82 */ /* 0x000fe20000000800 */
[----:B------:R-:W0:Y:S07]  /*0010*/  S2R R5, SR_TID.X ;  /* 0x0000000000057919 */ /* 0x000e2e0000002100 */
[----:B------:R-:W0:Y:S01]  /*0020*/  LDC.64 R2, c[0x0][0x380] ;  /* 0x0000e000ff027b82 */ /* 0x000e220000000a00 */
[----:B------:R-:W1:Y:S01]  /*0030*/  LDCU.64 UR4, c[0x0][0x358] ;  /* 0x00006b00ff0477ac */ /* 0x000e620008000a00 */
[----:B0-----:R-:W-:-:S05]  /*0040*/  IMAD.WIDE.U32 R2, R5, 0x4, R2 ;  /* 0x0000000405027825 */ /* 0x001fca00078e0002 */
[----:B-1----:R-:W2:Y:S01]  /*0050*/  LDG.E R0, desc[UR4][R2.64] ;  /* 0x0000000402007981 */ /* 0x002ea2000c1e1900 */
[----:B------:R-:W-:-:S06]  /*0060*/  HFMA2 R5, -RZ, RZ, -0.05206298828125, -0.05206298828125 ;  /* 0xaaaaaaaaff057431 */ /* 0x000fcc00000001ff */
[----:B--2---:R-:W0:Y:S04]  /*0070*/  SHFL.UP PT, R5, R0, RZ, RZ ;  /* 0x040000ff00057389 */ /* 0x004e2800000e00ff */
[----:B0-----:R-:W-:Y:S01]  /*0080*/  STG.E desc[UR4][R2.64], R5 ;  /* 0x0000000502007986 */ /* 0x001fe2000c101904 */
[----:B------:R-:W-:Y:S05]  /*0090*/  EXIT ;  /* 0x000000000000794d */ /* 0x000fea0003800000 */
.L_x_1:
        /* <DEDUP_REMOVED lines=14> */
.L_x_4:


//--------------------- .text._Z19ShuffleIndexKernel1Pi --------------------------
	.section	.text._Z19ShuffleIndexKernel1Pi,"ax",@progbits
	.align	128
        .global         _Z19ShuffleIndexKernel1Pi
        .type           _Z19ShuffleIndexKernel1Pi,@function
        .size           _Z19ShuffleIndexKernel1Pi,(.L_x_5 - _Z19ShuffleIndexKernel1Pi)
        .other          _Z19ShuffleIndexKernel1Pi,@"STO_CUDA_ENTRY STV_DEFAULT"
_Z19ShuffleIndexKernel1Pi:
.text._Z19ShuffleIndexKernel1Pi:
[----:B------:R-:W-:Y:S01]  /*0000*/  LDC R1, c[0x0][0x37c] ;  /* 0x0000df00ff017b82 */ /* 0x000fe20000000800 */
[----:B------:R-:W0:Y:S07]  /*0010*/  S2R R5, SR_TID.X ;  /* 0x0000000000057919 */ /* 0x000e2e0000002100 */
[----:B------:R-:W0:Y:S01]  /*0020*/  LDC.64 R2, c[0x0][0x380] ;  /* 0x0000e000ff027b82 */ /* 0x000e220000000a00 */
[----:B------:R-:W1:Y:S01]  /*0030*/  LDCU.64 UR4, c[0x0][0x358] ;  /* 0x00006b00ff0477ac */ /* 0x000e620008000a00 */
[----:B0-----:R-:W-:-:S05]  /*0040*/  IMAD.WIDE.U32 R2, R5, 0x4, R2 ;  /* 0x0000000405027825 */ /* 0x001fca00078e0002 */
[----:B-1----:R-:W2:Y:S04]  /*0050*/  LDG.E R0, desc[UR4][R2.64] ;  /* 0x0000000402007981 */ /* 0x002ea8000c1e1900 */
[----:B--2---:R-:W0:Y:S04]  /*0060*/  SHFL.IDX PT, R5, R0, RZ, 0x1f ;  /* 0x00001fff00057589 */ /* 0x004e2800000e0000 */
[----:B0-----:R-:W-:Y:S01]  /*0070*/  STG.E desc[UR4][R2.64], R5 ;  /* 0x0000000502007986 */ /* 0x001fe2000c101904 */
[----:B------:R-:W-:Y:S05]  /*0080*/  EXIT ;  /* 0x000000000000794d */ /* 0x000fea0003800000 */
.L_x_2:
        /* <DEDUP_REMOVED lines=15> */
.L_x_5:


//--------------------- .nv.shared.reserved.0     --------------------------
	.section	.nv.shared.reserved.0,"aw",@nobits
	.weak		__nv_reservedSMEM_offset_0_alias
	.size		__nv_reservedSMEM_offset_0_alias, 0, 64
	.other		__nv_reservedSMEM_offset_0_alias,@"STO_CUDA_RESERVED_SHARED STV_DEFAULT"
__nv_reservedSMEM_offset_0_alias:
	.zero		0
	.zero		64


//--------------------- .nv.global                --------------------------
	.section	.nv.global,"aw",@nobits
.nv.global:
	.type		_ZN34_INTERNAL_2188a38c_4_k_cu_1c8420e56thrust24THRUST_300001_SM_1000_NS12placeholders2_5E,@object
	.size		_ZN34_INTERNAL_2188a38c_4_k_cu_1c8420e56thrust24THRUST_300001_SM_1000_NS12placeholders2_5E,(_ZN34_INTERNAL_2188a38c_4_k_cu_1c8420e54cuda3std3__45__cpo6cbeginE - _ZN34_INTERNAL_2188a38c_4_k_cu_1c8420e56thrust24THRUST_300001_SM_1000_NS12placeholders2_5E)
_ZN34_INTERNAL_2188a38c_4_k_cu_1c8420e56thrust24THRUST_300001_SM_1000_NS12placeholders2_5E:
	.zero		1
	.type		_ZN34_INTERNAL_2188a38c_4_k_cu_1c8420e54cuda3std3__45__cpo6cbeginE,@object
	.size		_ZN34_INTERNAL_2188a38c_4_k_cu_1c8420e54cuda3std3__45__cpo6cbeginE,(_ZN34_INTERNAL_2188a38c_4_k_cu_1c8420e54cuda3std6ranges3__45__cpo6cbeginE - _ZN34_INTERNAL_2188a38c_4_k_cu_1c8420e54cuda3std3__45__cpo6cbeginE)
_ZN34_INTERNAL_2188a38c_4_k_cu_1c8420e54cuda3std3__45__cpo6cbeginE:
	.zero		1
	.type		_ZN34_INTERNAL_2188a38c_4_k_cu_1c8420e54cuda3std6ranges3__45__cpo6cbeginE,@object
	.size		_ZN34_INTERNAL_2188a38c_4_k_cu_1c8420e54cuda3std6ranges3__45__cpo6cbeginE,(_ZN34_INTERNAL_2188a38c_4_k_cu_1c8420e54cuda3std3__48in_placeE - _ZN34_INTERNAL_2188a38c_4_k_cu_1c8420e54cuda3std6ranges3__45__cpo6cbeginE)
_ZN34_INTERNAL_2188a38c_4_k_cu_1c8420e54cuda3std6ranges3__45__cpo6cbeginE:
	.zero		1
	.type		_ZN34_INTERNAL_2188a38c_4_k_cu_1c8420e54cuda3std3__48in_placeE,@object
	.size		_ZN34_INTERNAL_2188a38c_4_k_cu_1c8420e54cuda3std3__48in_placeE,(_ZN34_INTERNAL_2188a38c_4_k_cu_1c8420e54cuda3std6ranges3__45__cpo4sizeE - _ZN34_INTERNAL_2188a38c_4_k_cu_1c8420e54cuda3std3__48in_placeE)
_ZN34_INTERNAL_2188a38c_4_k_cu_1c8420e54cuda3std3__48in_placeE:
	.zero		1
	.type		_ZN34_INTERNAL_2188a38c_4_k_cu_1c8420e54cuda3std6ranges3__45__cpo4sizeE,@object
	.size		_ZN34_INTERNAL_2188a38c_4_k_cu_1c8420e54cuda3std6ranges3__45__cpo4sizeE,(_ZN34_INTERNAL_2188a38c_4_k_cu_1c8420e56thrust24THRUST_300001_SM_1000_NS12placeholders2_9E - _ZN34_INTERNAL_2188a38c_4_k_cu_1c8420e54cuda3std6ranges3__45__cpo4sizeE)
_ZN34_INTERNAL_2188a38c_4_k_cu_1c8420e54cuda3std6ranges3__45__cpo4sizeE:
	.zero		1
	.type		_ZN34_INTERNAL_2188a38c_4_k_cu_1c8420e56thrust24THRUST_300001_SM_1000_NS12placeholders2_9E,@object
	.size		_ZN34_INTERNAL_2188a38c_4_k_cu_1c8420e56thrust24THRUST_300001_SM_1000_NS12placeholders2_9E,(_ZN34_INTERNAL_2188a38c_4_k_cu_1c8420e54cuda3std3__45__cpo7crbeginE - _ZN34_INTERNAL_2188a38c_4_k_cu_1c8420e56thrust24THRUST_300001_SM_1000_NS12placeholders2_9E)
_ZN34_INTERNAL_2188a38c_4_k_cu_1c8420e56thrust24THRUST_300001_SM_1000_NS12placeholders2_9E:
	.zero		1
	.type		_ZN34_INTERNAL_2188a38c_4_k_cu_1c8420e54cuda3std3__45__cpo7crbeginE,@object
	.size		_ZN34_INTERNAL_2188a38c_4_k_cu_1c8420e54cuda3std3__45__cpo7crbeginE,(_ZN34_INTERNAL_2188a38c_4_k_cu_1c8420e54cuda3std6ranges3__45__cpo4nextE - _ZN34_INTERNAL_2188a38c_4_k_cu_1c8420e54cuda3std3__45__cpo7crbeginE)
_ZN34_INTERNAL_2188a38c_4_k_cu_1c8420e54cuda3std3__45__cpo7crbeginE:
	.zero		1
	.type		_ZN34_INTERNAL_2188a38c_4_k_cu_1c8420e54cuda3std6ranges3__45__cpo4nextE,@object
	.size		_ZN34_INTERNAL_2188a38c_4_k_cu_1c8420e54cuda3std6ranges3__45__cpo4nextE,(_ZN34_INTERNAL_2188a38c_4_k_cu_1c8420e54cuda3std6ranges3__45__cpo4swapE - _ZN34_INTERNAL_2188a38c_4_k_cu_1c8420e54cuda3std6ranges3__45__cpo4nextE)
_ZN34_INTERNAL_2188a38c_4_k_cu_1c8420e54cuda3std6ranges3__45__cpo4nextE:
	.zero		1
	.type		_ZN34_INTERNAL_2188a38c_4_k_cu_1c8420e54cuda3std6ranges3__45__cpo4swapE,@object
	.size		_ZN34_INTERNAL_2188a38c_4_k_cu_1c8420e54cuda3std6ranges3__45__cpo4swapE,(_ZN34_INTERNAL_2188a38c_4_k_cu_1c8420e56thrust24THRUST_300001_SM_1000_NS12placeholders2_1E - _ZN34_INTERNAL_2188a38c_4_k_cu_1c8420e54cuda3std6ranges3__45__cpo4swapE)
_ZN34_INTERNAL_2188a38c_4_k_cu_1c8420e54cuda3std6ranges3__45__cpo4swapE:
	.zero		1
	.type		_ZN34_INTERNAL_2188a38c_4_k_cu_1c8420e56thrust24THRUST_300001_SM_1000_NS12placeholders2_1E,@object
	.size		_ZN34_INTERNAL_2188a38c_4_k_cu_1c8420e56thrust24THRUST_300001_SM_1000_NS12placeholders2_1E,(_ZN34_INTERNAL_2188a38c_4_k_cu_1c8420e56thrust24THRUST_300001_SM_1000_NS12placeholders2_3E - _ZN34_INTERNAL_2188a38c_4_k_cu_1c8420e56thrust24THRUST_300001_SM_1000_NS12placeholders2_1E)
_ZN34_INTERNAL_2188a38c_4_k_cu_1c8420e56thrust24THRUST_300001_SM_1000_NS12placeholders2_1E:
	.zero		1
	.type		_ZN34_INTERNAL_2188a38c_4_k_cu_1c8420e56thrust24THRUST_300001_SM_1000_NS12placeholders2_3E,@object
	.size		_ZN34_INTERNAL_2188a38c_4_k_cu_1c8420e56thrust24THRUST_300001_SM_1000_NS12placeholders2_3E,(_ZN34_INTERNAL_2188a38c_4_k_cu_1c8420e54cuda3std3__45__cpo5beginE - _ZN34_INTERNAL_2188a38c_4_k_cu_1c8420e56thrust24THRUST_300001_SM_1000_NS12placeholders2_3E)
_ZN34_INTERNAL_2188a38c_4_k_cu_1c8420e56thrust24THRUST_300001_SM_1000_NS12placeholders2_3E:
	.zero		1
	.type		_ZN34_INTERNAL_2188a38c_4_k_cu_1c8420e54cuda3std3__45__cpo5beginE,@object
	.size		_ZN34_INTERNAL_2188a38c_4_k_cu_1c8420e54cuda3std3__45__cpo5beginE,(_ZN34_INTERNAL_2188a38c_4_k_cu_1c8420e54cuda3std6ranges3__45__cpo5beginE - _ZN34_INTERNAL_2188a38c_4_k_cu_1c8420e54cuda3std3__45__cpo5beginE)
_ZN34_INTERNAL_2188a38c_4_k_cu_1c8420e54cuda3std3__45__cpo5beginE:
	.zero		1
	.type		_ZN34_INTERNAL_2188a38c_4_k_cu_1c8420e54cuda3std6ranges3__45__cpo5beginE,@object
	.size		_ZN34_INTERNAL_2188a38c_4_k_cu_1c8420e54cuda3std6ranges3__45__cpo5beginE,(_ZN34_INTERNAL_2188a38c_4_k_cu_1c8420e54cuda3std3__436_GLOBAL__N__2188a38c_4_k_cu_1c8420e56ignoreE - _ZN34_INTERNAL_2188a38c_4_k_cu_1c8420e54cuda3std6ranges3__45__cpo5beginE)
_ZN34_INTERNAL_2188a38c_4_k_cu_1c8420e54cuda3std6ranges3__45__cpo5beginE:
	.zero		1
	.type		_ZN34_INTERNAL_2188a38c_4_k_cu_1c8420e54cuda3std3__436_GLOBAL__N__2188a38c_4_k_cu_1c8420e56ignoreE,@object
	.size		_ZN34_INTERNAL_2188a38c_4_k_cu_1c8420e54cuda3std3__436_GLOBAL__N__2188a38c_4_k_cu_1c8420e56ignoreE,(_ZN34_INTERNAL_2188a38c_4_k_cu_1c8420e54cuda3std6ranges3__45__cpo4dataE - _ZN34_INTERNAL_2188a38c_4_k_cu_1c8420e54cuda3std3__436_GLOBAL__N__2188a38c_4_k_cu_1c8420e56ignoreE)
_ZN34_INTERNAL_2188a38c_4_k_cu_1c8420e54cuda3std3__436_GLOBAL__N__2188a38c_4_k_cu_1c8420e56ignoreE:
	.zero		1
	.type		_ZN34_INTERNAL_2188a38c_4_k_cu_1c8420e54cuda3std6ranges3__45__cpo4dataE,@object
	.size		_ZN34_INTERNAL_2188a38c_4_k_cu_1c8420e54cuda3std6ranges3__45__cpo4dataE,(_ZN34_INTERNAL_2188a38c_4_k_cu_1c8420e56thrust24THRUST_300001_SM_1000_NS12placeholders2_7E - _ZN34_INTERNAL_2188a38c_4_k_cu_1c8420e54cuda3std6ranges3__45__cpo4dataE)
_ZN34_INTERNAL_2188a38c_4_k_cu_1c8420e54cuda3std6ranges3__45__cpo4dataE:
	.zero		1
	.type		_ZN34_INTERNAL_2188a38c_4_k_cu_1c8420e56thrust24THRUST_300001_SM_1000_NS12placeholders2_7E,@object
	.size		_ZN34_INTERNAL_2188a38c_4_k_cu_1c8420e56thrust24THRUST_300001_SM_1000_NS12placeholders2_7E,(_ZN34_INTERNAL_2188a38c_4_k_cu_1c8420e54cuda3std3__45__cpo6rbeginE - _ZN34_INTERNAL_2188a38c_4_k_cu_1c8420e56thrust24THRUST_300001_SM_1000_NS12placeholders2_7E)
_ZN34_INTERNAL_2188a38c_4_k_cu_1c8420e56thrust24THRUST_300001_SM_1000_NS12placeholders2_7E:
	.zero		1
	.type		_ZN34_INTERNAL_2188a38c_4_k_cu_1c8420e54cuda3std3__45__cpo6rbeginE,@object
	.size		_ZN34_INTERNAL_2188a38c_4_k_cu_1c8420e54cuda3std3__45__cpo6rbeginE,(_ZN34_INTERNAL_2188a38c_4_k_cu_1c8420e54cuda3std6ranges3__45__cpo7advanceE - _ZN34_INTERNAL_2188a38c_4_k_cu_1c8420e54cuda3std3__45__cpo6rbeginE)
_ZN34_INTERNAL_2188a38c_4_k_cu_1c8420e54cuda3std3__45__cpo6rbeginE:
	.zero		1
	.type		_ZN34_INTERNAL_2188a38c_4_k_cu_1c8420e54cuda3std6ranges3__45__cpo7advanceE,@object
	.size		_ZN34_INTERNAL_2188a38c_4_k_cu_1c8420e54cuda3std6ranges3__45__cpo7advanceE,(_ZN34_INTERNAL_2188a38c_4_k_cu_1c8420e54cuda3std3__47nulloptE - _ZN34_INTERNAL_2188a38c_4_k_cu_1c8420e54cuda3std6ranges3__45__cpo7advanceE)
_ZN34_INTERNAL_2188a38c_4_k_cu_1c8420e54cuda3std6ranges3__45__cpo7advanceE:
	.zero		1
	.type		_ZN34_INTERNAL_2188a38c_4_k_cu_1c8420e54cuda3std3__47nulloptE,@object
	.size		_ZN34_INTERNAL_2188a38c_4_k_cu_1c8420e54cuda3std3__47nulloptE,(_ZN34_INTERNAL_2188a38c_4_k_cu_1c8420e54cuda3std6ranges3__45__cpo8distanceE - _ZN34_INTERNAL_2188a38c_4_k_cu_1c8420e54cuda3std3__47nulloptE)
_ZN34_INTERNAL_2188a38c_4_k_cu_1c8420e54cuda3std3__47nulloptE:
	.zero		1
	.type		_ZN34_INTERNAL_2188a38c_4_k_cu_1c8420e54cuda3std6ranges3__45__cpo8distanceE,@object
	.size		_ZN34_INTERNAL_2188a38c_4_k_cu_1c8420e54cuda3std6ranges3__45__cpo8distanceE,(_ZN34_INTERNAL_2188a38c_4_k_cu_1c8420e56thrust24THRUST_300001_SM_1000_NS12placeholders2_6E - _ZN34_INTERNAL_2188a38c_4_k_cu_1c8420e54cuda3std6ranges3__45__cpo8distanceE)
_ZN34_INTERNAL_2188a38c_4_k_cu_1c8420e54cuda3std6ranges3__45__cpo8distanceE:
	.zero		1
	.type		_ZN34_INTERNAL_2188a38c_4_k_cu_1c8420e56thrust24THRUST_300001_SM_1000_NS12placeholders2_6E,@object
	.size		_ZN34_INTERNAL_2188a38c_4_k_cu_1c8420e56thrust24THRUST_300001_SM_1000_NS12placeholders2_6E,(_ZN34_INTERNAL_2188a38c_4_k_cu_1c8420e54cuda3std3__45__cpo4cendE - _ZN34_INTERNAL_2188a38c_4_k_cu_1c8420e56thrust24THRUST_300001_SM_1000_NS12placeholders2_6E)
_ZN34_INTERNAL_2188a38c_4_k_cu_1c8420e56thrust24THRUST_300001_SM_1000_NS12placeholders2_6E:
	.zero		1
	.type		_ZN34_INTERNAL_2188a38c_4_k_cu_1c8420e54cuda3std3__45__cpo4cendE,@object
	.size		_ZN34_INTERNAL_2188a38c_4_k_cu_1c8420e54cuda3std3__45__cpo4cendE,(_ZN34_INTERNAL_2188a38c_4_k_cu_1c8420e54cuda3std6ranges3__45__cpo4cendE - _ZN34_INTERNAL_2188a38c_4_k_cu_1c8420e54cuda3std3__45__cpo4cendE)
_ZN34_INTERNAL_2188a38c_4_k_cu_1c8420e54cuda3std3__45__cpo4cendE:
	.zero		1
	.type		_ZN34_INTERNAL_2188a38c_4_k_cu_1c8420e54cuda3std6ranges3__45__cpo4cendE,@object
	.size		_ZN34_INTERNAL_2188a38c_4_k_cu_1c8420e54cuda3std6ranges3__45__cpo4cendE,(_ZN34_INTERNAL_2188a38c_4_k_cu_1c8420e54cuda3std3__420unreachable_sentinelE - _ZN34_INTERNAL_2188a38c_4_k_cu_1c8420e54cuda3std6ranges3__45__cpo4cendE)
_ZN34_INTERNAL_2188a38c_4_k_cu_1c8420e54cuda3std6ranges3__45__cpo4cendE:
	.zero		1
	.type		_ZN34_INTERNAL_2188a38c_4_k_cu_1c8420e54cuda3std3__420unreachable_sentinelE,@object
	.size		_ZN34_INTERNAL_2188a38c_4_k_cu_1c8420e54cuda3std3__420unreachable_sentinelE,(_ZN34_INTERNAL_2188a38c_4_k_cu_1c8420e54cuda3std6ranges3__45__cpo5ssizeE - _ZN34_INTERNAL_2188a38c_4_k_cu_1c8420e54cuda3std3__420unreachable_sentinelE)
_ZN34_INTERNAL_2188a38c_4_k_cu_1c8420e54cuda3std3__420unreachable_sentinelE:
	.zero		1
	.type		_ZN34_INTERNAL_2188a38c_4_k_cu_1c8420e54cuda3std6ranges3__45__cpo5ssizeE,@object
	.size		_ZN34_INTERNAL_2188a38c_4_k_cu_1c8420e54cuda3std6ranges3__45__cpo5ssizeE,(_ZN34_INTERNAL_2188a38c_4_k_cu_1c8420e56thrust24THRUST_300001_SM_1000_NS12placeholders3_10E - _ZN34_INTERNAL_2188a38c_4_k_cu_1c8420e54cuda3std6ranges3__45__cpo5ssizeE)
_ZN34_INTERNAL_2188a38c_4_k_cu_1c8420e54cuda3std6ranges3__45__cpo5ssizeE:
	.zero		1
	.type		_ZN34_INTERNAL_2188a38c_4_k_cu_1c8420e56thrust24THRUST_300001_SM_1000_NS12placeholders3_10E,@object
	.size		_ZN34_INTERNAL_2188a38c_4_k_cu_1c8420e56thrust24THRUST_300001_SM_1000_NS12placeholders3_10E,(_ZN34_INTERNAL_2188a38c_4_k_cu_1c8420e54cuda3std3__45__cpo5crendE - _ZN34_INTERNAL_2188a38c_4_k_cu_1c8420e56thrust24THRUST_300001_SM_1000_NS12placeholders3_10E)
_ZN34_INTERNAL_2188a38c_4_k_cu_1c8420e56thrust24THRUST_300001_SM_1000_NS12placeholders3_10E:
	.zero		1
	.type		_ZN34_INTERNAL_2188a38c_4_k_cu_1c8420e54cuda3std3__45__cpo5crendE,@object
	.size		_ZN34_INTERNAL_2188a38c_4_k_cu_1c8420e54cuda3std3__45__cpo5crendE,(_ZN34_INTERNAL_2188a38c_4_k_cu_1c8420e54cuda3std6ranges3__45__cpo4prevE - _ZN34_INTERNAL_2188a38c_4_k_cu_1c8420e54cuda3std3__45__cpo5crendE)
_ZN34_INTERNAL_2188a38c_4_k_cu_1c8420e54cuda3std3__45__cpo5crendE:
	.zero		1
	.type		_ZN34_INTERNAL_2188a38c_4_k_cu_1c8420e54cuda3std6ranges3__45__cpo4prevE,@object
	.size		_ZN34_INTERNAL_2188a38c_4_k_cu_1c8420e54cuda3std6ranges3__45__cpo4prevE,(_ZN34_INTERNAL_2188a38c_4_k_cu_1c8420e54cuda3std6ranges3__45__cpo9iter_moveE - _ZN34_INTERNAL_2188a38c_4_k_cu_1c8420e54cuda3std6ranges3__45__cpo4prevE)
_ZN34_INTERNAL_2188a38c_4_k_cu_1c8420e54cuda3std6ranges3__45__cpo4prevE:
	.zero		1
	.type		_ZN34_INTERNAL_2188a38c_4_k_cu_1c8420e54cuda3std6ranges3__45__cpo9iter_moveE,@object
	.size		_ZN34_INTERNAL_2188a38c_4_k_cu_1c8420e54cuda3std6ranges3__45__cpo9iter_moveE,(_ZN34_INTERNAL_2188a38c_4_k_cu_1c8420e56thrust24THRUST_300001_SM_1000_NS12placeholders2_2E - _ZN34_INTERNAL_2188a38c_4_k_cu_1c8420e54cuda3std6ranges3__45__cpo9iter_moveE)
_ZN34_INTERNAL_2188a38c_4_k_cu_1c8420e54cuda3std6ranges3__45__cpo9iter_moveE:
	.zero		1
	.type		_ZN34_INTERNAL_2188a38c_4_k_cu_1c8420e56thrust24THRUST_300001_SM_1000_NS12placeholders2_2E,@object
	.size		_ZN34_INTERNAL_2188a38c_4_k_cu_1c8420e56thrust24THRUST_300001_SM_1000_NS12placeholders2_2E,(_ZN34_INTERNAL_2188a38c_4_k_cu_1c8420e56thrust24THRUST_300001_SM_1000_NS12placeholders2_4E - _ZN34_INTERNAL_2188a38c_4_k_cu_1c8420e56thrust24THRUST_300001_SM_1000_NS12placeholders2_2E)
_ZN34_INTERNAL_2188a38c_4_k_cu_1c8420e56thrust24THRUST_300001_SM_1000_NS12placeholders2_2E:
	.zero		1
	.type		_ZN34_INTERNAL_2188a38c_4_k_cu_1c8420e56thrust24THRUST_300001_SM_1000_NS12placeholders2_4E,@object
	.size		_ZN34_INTERNAL_2188a38c_4_k_cu_1c8420e56thrust24THRUST_300001_SM_1000_NS12placeholders2_4E,(_ZN34_INTERNAL_2188a38c_4_k_cu_1c8420e54cuda3std3__45__cpo3endE - _ZN34_INTERNAL_2188a38c_4_k_cu_1c8420e56thrust24THRUST_300001_SM_1000_NS12placeholders2_4E)
_ZN34_INTERNAL_2188a38c_4_k_cu_1c8420e56thrust24THRUST_300001_SM_1000_NS12placeholders2_4E:
	.zero		1
	.type		_ZN34_INTERNAL_2188a38c_4_k_cu_1c8420e54cuda3std3__45__cpo3endE,@object
	.size		_ZN34_INTERNAL_2188a38c_4_k_cu_1c8420e54cuda3std3__45__cpo3endE,(_ZN34_INTERNAL_2188a38c_4_k_cu_1c8420e54cuda3std6ranges3__45__cpo3endE - _ZN34_INTERNAL_2188a38c_4_k_cu_1c8420e54cuda3std3__45__cpo3endE)
_ZN34_INTERNAL_2188a38c_4_k_cu_1c8420e54cuda3std3__45__cpo3endE:
	.zero		1
	.type		_ZN34_INTERNAL_2188a38c_4_k_cu_1c8420e54cuda3std6ranges3__45__cpo3endE,@object
	.size		_ZN34_INTERNAL_2188a38c_4_k_cu_1c8420e54cuda3std6ranges3__45__cpo3endE,(_ZN34_INTERNAL_2188a38c_4_k_cu_1c8420e54cuda3std3__419piecewise_constructE - _ZN34_INTERNAL_2188a38c_4_k_cu_1c8420e54cuda3std6ranges3__45__cpo3endE)
_ZN34_INTERNAL_2188a38c_4_k_cu_1c8420e54cuda3std6ranges3__45__cpo3endE:
	.zero		1
	.type		_ZN34_INTERNAL_2188a38c_4_k_cu_1c8420e54cuda3std3__419piecewise_constructE,@object
	.size		_ZN34_INTERNAL_2188a38c_4_k_cu_1c8420e54cuda3std3__419piecewise_constructE,(_ZN34_INTERNAL_2188a38c_4_k_cu_1c8420e54cuda3std6ranges3__45__cpo5cdataE - _ZN34_INTERNAL_2188a38c_4_k_cu_1c8420e54cuda3std3__419piecewise_constructE)
_ZN34_INTERNAL_2188a38c_4_k_cu_1c8420e54cuda3std3__419piecewise_constructE:
	.zero		1
	.type		_ZN34_INTERNAL_2188a38c_4_k_cu_1c8420e54cuda3std6ranges3__45__cpo5cdataE,@object
	.size		_ZN34_INTERNAL_2188a38c_4_k_cu_1c8420e54cuda3std6ranges3__45__cpo5cdataE,(_ZN34_INTERNAL_2188a38c_4_k_cu_1c8420e56thrust24THRUST_300001_SM_1000_NS12placeholders2_8E - _ZN34_INTERNAL_2188a38c_4_k_cu_1c8420e54cuda3std6ranges3__45__cpo5cdataE)
_ZN34_INTERNAL_2188a38c_4_k_cu_1c8420e54cuda3std6ranges3__45__cpo5cdataE:
	.zero		1
	.type		_ZN34_INTERNAL_2188a38c_4_k_cu_1c8420e56thrust24THRUST_300001_SM_1000_NS12placeholders2_8E,@object
	.size		_ZN34_INTERNAL_2188a38c_4_k_cu_1c8420e56thrust24THRUST_300001_SM_1000_NS12placeholders2_8E,(_ZN34_INTERNAL_2188a38c_4_k_cu_1c8420e54cuda3std3__45__cpo4rendE - _ZN34_INTERNAL_2188a38c_4_k_cu_1c8420e56thrust24THRUST_300001_SM_1000_NS12placeholders2_8E)
_ZN34_INTERNAL_2188a38c_4_k_cu_1c8420e56thrust24THRUST_300001_SM_1000_NS12placeholders2_8E:
	.zero		1
	.type		_ZN34_INTERNAL_2188a38c_4_k_cu_1c8420e54cuda3std3__45__cpo4rendE,@object
	.size		_ZN34_INTERNAL_2188a38c_4_k_cu_1c8420e54cuda3std3__45__cpo4rendE,(_ZN34_INTERNAL_2188a38c_4_k_cu_1c8420e54cuda3std6ranges3__45__cpo9iter_swapE - _ZN34_INTERNAL_2188a38c_4_k_cu_1c8420e54cuda3std3__45__cpo4rendE)
_ZN34_INTERNAL_2188a38c_4_k_cu_1c8420e54cuda3std3__45__cpo4rendE:
	.zero		1
	.type		_ZN34_INTERNAL_2188a38c_4_k_cu_1c8420e54cuda3std6ranges3__45__cpo9iter_swapE,@object
	.size		_ZN34_INTERNAL_2188a38c_4_k_cu_1c8420e54cuda3std6ranges3__45__cpo9iter_swapE,(_ZN34_INTERNAL_2188a38c_4_k_cu_1c8420e54cuda3std3__48unexpectE - _ZN34_INTERNAL_2188a38c_4_k_cu_1c8420e54cuda3std6ranges3__45__cpo9iter_swapE)
_ZN34_INTERNAL_2188a38c_4_k_cu_1c8420e54cuda3std6ranges3__45__cpo9iter_swapE:
	.zero		1
	.type		_ZN34_INTERNAL_2188a38c_4_k_cu_1c8420e54cuda3std3__48unexpectE,@object
	.size		_ZN34_INTERNAL_2188a38c_4_k_cu_1c8420e54cuda3std3__48unexpectE,(_ZN34_INTERNAL_2188a38c_4_k_cu_1c8420e56thrust24THRUST_300001_SM_1000_NS6system6detail10sequential3seqE - _ZN34_INTERNAL_2188a38c_4_k_cu_1c8420e54cuda3std3__48unexpectE)
_ZN34_INTERNAL_2188a38c_4_k_cu_1c8420e54cuda3std3__48unexpectE:
	.zero		1
	.type		_ZN34_INTERNAL_2188a38c_4_k_cu_1c8420e56thrust24THRUST_300001_SM_1000_NS6system6detail10sequential3seqE,@object
	.size		_ZN34_INTERNAL_2188a38c_4_k_cu_1c8420e56thrust24THRUST_300001_SM_1000_NS6system6detail10sequential3seqE,(.L_29 - _ZN34_INTERNAL_2188a38c_4_k_cu_1c8420e56thrust24THRUST_300001_SM_1000_NS6system6detail10sequential3seqE)
_ZN34_INTERNAL_2188a38c_4_k_cu_1c8420e56thrust24THRUST_300001_SM_1000_NS6system6detail10sequential3seqE:
	.zero		1
.L_29:


//--------------------- .nv.constant0._ZN3cub18CUB_300001_SM_10006detail11EmptyKernelIvEEvv --------------------------
	.section	.nv.constant0._ZN3cub18CUB_300001_SM_10006detail11EmptyKernelIvEEvv,"a",@progbits
	.sectionflags	@""
	.align	4
.nv.constant0._ZN3cub18CUB_300001_SM_10006detail11EmptyKernelIvEEvv:
	.zero		896


//--------------------- .nv.constant0._Z19ShuffleIndexKernel2Pi --------------------------
	.section	.nv.constant0._Z19ShuffleIndexKernel2Pi,"a",@progbits
	.sectionflags	@""
	.align	4
.nv.constant0._Z19ShuffleIndexKernel2Pi:
	.zero		904


//--------------------- .nv.constant0._Z19ShuffleIndexKernel1Pi --------------------------
	.section	.nv.constant0._Z19ShuffleIndexKernel1Pi,"a",@progbits
	.sectionflags	@""
	.align	4
.nv.constant0._Z19ShuffleIndexKernel1Pi:
	.zero		904


//--------------------- SYMBOLS --------------------------

	.type		.nv.reservedSmem.offset0,@object
	.size		.nv.reservedSmem.offset0,0x4
